//
// Generated by NVIDIA NVVM Compiler
//
// Compiler Build ID: CL-36424714
// Cuda compilation tools, release 13.0, V13.0.88
// Based on NVVM 20.0.0
//

.version 9.0
.target sm_100
.address_size 64

	// .globl	_Z9bf_2flagsPiS_S_S_S_S_S_i

.visible .entry _Z9bf_2flagsPiS_S_S_S_S_S_i(
	.param .u64 .ptr .align 1 _Z9bf_2flagsPiS_S_S_S_S_S_i_param_0,
	.param .u64 .ptr .align 1 _Z9bf_2flagsPiS_S_S_S_S_S_i_param_1,
	.param .u64 .ptr .align 1 _Z9bf_2flagsPiS_S_S_S_S_S_i_param_2,
	.param .u64 .ptr .align 1 _Z9bf_2flagsPiS_S_S_S_S_S_i_param_3,
	.param .u64 .ptr .align 1 _Z9bf_2flagsPiS_S_S_S_S_S_i_param_4,
	.param .u64 .ptr .align 1 _Z9bf_2flagsPiS_S_S_S_S_S_i_param_5,
	.param .u64 .ptr .align 1 _Z9bf_2flagsPiS_S_S_S_S_S_i_param_6,
	.param .u32 _Z9bf_2flagsPiS_S_S_S_S_S_i_param_7
)
{
	.reg .pred 	%p<12>;
	.reg .b32 	%r<65>;
	.reg .b64 	%rd<56>;

	ld.param.u64 	%rd16, [_Z9bf_2flagsPiS_S_S_S_S_S_i_param_0];
	ld.param.u64 	%rd13, [_Z9bf_2flagsPiS_S_S_S_S_S_i_param_1];
	ld.param.u64 	%rd17, [_Z9bf_2flagsPiS_S_S_S_S_S_i_param_2];
	ld.param.u64 	%rd18, [_Z9bf_2flagsPiS_S_S_S_S_S_i_param_3];
	ld.param.u64 	%rd19, [_Z9bf_2flagsPiS_S_S_S_S_S_i_param_4];
	ld.param.u64 	%rd14, [_Z9bf_2flagsPiS_S_S_S_S_S_i_param_5];
	ld.param.u64 	%rd15, [_Z9bf_2flagsPiS_S_S_S_S_S_i_param_6];
	ld.param.u32 	%r18, [_Z9bf_2flagsPiS_S_S_S_S_S_i_param_7];
	cvta.to.global.u64 	%rd1, %rd18;
	cvta.to.global.u64 	%rd2, %rd17;
	cvta.to.global.u64 	%rd3, %rd16;
	cvta.to.global.u64 	%rd20, %rd19;
	mov.u32 	%r19, %ctaid.x;
	mov.u32 	%r20, %tid.x;
	mad.lo.s32 	%r1, %r18, %r19, %r20;
	mul.wide.s32 	%rd21, %r1, 4;
	add.s64 	%rd22, %rd20, %rd21;
	ld.global.u32 	%r21, [%rd22];
	setp.ne.s32 	%p1, %r21, 1;
	@%p1 bra 	$L__BB0_18;
	cvta.to.global.u64 	%rd23, %rd13;
	add.s64 	%rd4, %rd3, %rd21;
	mov.b32 	%r22, 65000;
	st.global.u32 	[%rd4], %r22;
	add.s64 	%rd5, %rd2, %rd21;
	mov.b32 	%r23, 0;
	st.global.u32 	[%rd5], %r23;
	add.s64 	%rd6, %rd1, %rd21;
	st.global.u32 	[%rd6], %r23;
	ld.global.u32 	%r24, [%rd23];
	setp.ne.s32 	%p2, %r1, %r24;
	@%p2 bra 	$L__BB0_3;
	mov.b32 	%r25, 0;
	st.global.u32 	[%rd4], %r25;
	mov.b32 	%r26, 1;
	st.global.u32 	[%rd5], %r26;
$L__BB0_3:
	cvta.to.global.u64 	%rd25, %rd14;
	add.s64 	%rd7, %rd25, %rd21;
	cvta.to.global.u64 	%rd27, %rd15;
	add.s64 	%rd8, %rd27, %rd21;
	mov.b32 	%r61, 0;
$L__BB0_4:
	ld.global.u32 	%r3, [%rd7];
	mul.wide.s32 	%rd28, %r3, 4;
	add.s64 	%rd29, %rd2, %rd28;
	ld.global.u32 	%r28, [%rd29];
	setp.ne.s32 	%p3, %r28, 1;
	@%p3 bra 	$L__BB0_7;
	ld.global.u32 	%r29, [%rd8];
	mul.wide.s32 	%rd30, %r29, 4;
	add.s64 	%rd9, %rd3, %rd30;
	ld.global.u32 	%r30, [%rd9];
	add.s64 	%rd32, %rd3, %rd28;
	ld.global.u32 	%r31, [%rd32];
	add.s32 	%r4, %r31, 1;
	setp.le.s32 	%p4, %r30, %r4;
	@%p4 bra 	$L__BB0_7;
	st.global.u32 	[%rd9], %r4;
	ld.global.u32 	%r32, [%rd8];
	mul.wide.s32 	%rd33, %r32, 4;
	add.s64 	%rd34, %rd1, %rd33;
	mov.b32 	%r33, 1;
	st.global.u32 	[%rd34], %r33;
$L__BB0_7:
	ld.global.u32 	%r34, [%rd6];
	st.global.u32 	[%rd5], %r34;
	mov.b32 	%r35, 0;
	st.global.u32 	[%rd6], %r35;
	setp.eq.s32 	%p5, %r61, 103688;
	@%p5 bra 	$L__BB0_18;
	ld.global.u32 	%r5, [%rd7];
	mul.wide.s32 	%rd35, %r5, 4;
	add.s64 	%rd36, %rd2, %rd35;
	ld.global.u32 	%r37, [%rd36];
	setp.ne.s32 	%p6, %r37, 1;
	mov.b32 	%r62, 0;
	@%p6 bra 	$L__BB0_11;
	ld.global.u32 	%r39, [%rd8];
	mul.wide.s32 	%rd37, %r39, 4;
	add.s64 	%rd10, %rd3, %rd37;
	ld.global.u32 	%r40, [%rd10];
	add.s64 	%rd39, %rd3, %rd35;
	ld.global.u32 	%r41, [%rd39];
	add.s32 	%r6, %r41, 1;
	setp.le.s32 	%p7, %r40, %r6;
	@%p7 bra 	$L__BB0_11;
	st.global.u32 	[%rd10], %r6;
	ld.global.u32 	%r42, [%rd8];
	mul.wide.s32 	%rd40, %r42, 4;
	add.s64 	%rd41, %rd1, %rd40;
	mov.b32 	%r43, 1;
	st.global.u32 	[%rd41], %r43;
	ld.global.u32 	%r62, [%rd6];
$L__BB0_11:
	st.global.u32 	[%rd5], %r62;
	mov.b32 	%r63, 0;
	st.global.u32 	[%rd6], %r63;
	ld.global.u32 	%r9, [%rd7];
	mul.wide.s32 	%rd42, %r9, 4;
	add.s64 	%rd43, %rd2, %rd42;
	ld.global.u32 	%r45, [%rd43];
	setp.ne.s32 	%p8, %r45, 1;
	@%p8 bra 	$L__BB0_14;
	ld.global.u32 	%r47, [%rd8];
	mul.wide.s32 	%rd44, %r47, 4;
	add.s64 	%rd11, %rd3, %rd44;
	ld.global.u32 	%r48, [%rd11];
	add.s64 	%rd46, %rd3, %rd42;
	ld.global.u32 	%r49, [%rd46];
	add.s32 	%r10, %r49, 1;
	setp.le.s32 	%p9, %r48, %r10;
	@%p9 bra 	$L__BB0_14;
	st.global.u32 	[%rd11], %r10;
	ld.global.u32 	%r50, [%rd8];
	mul.wide.s32 	%rd47, %r50, 4;
	add.s64 	%rd48, %rd1, %rd47;
	mov.b32 	%r51, 1;
	st.global.u32 	[%rd48], %r51;
	ld.global.u32 	%r63, [%rd6];
$L__BB0_14:
	st.global.u32 	[%rd5], %r63;
	mov.b32 	%r64, 0;
	st.global.u32 	[%rd6], %r64;
	ld.global.u32 	%r13, [%rd7];
	mul.wide.s32 	%rd49, %r13, 4;
	add.s64 	%rd50, %rd2, %rd49;
	ld.global.u32 	%r53, [%rd50];
	setp.ne.s32 	%p10, %r53, 1;
	@%p10 bra 	$L__BB0_17;
	ld.global.u32 	%r55, [%rd8];
	mul.wide.s32 	%rd51, %r55, 4;
	add.s64 	%rd12, %rd3, %rd51;
	ld.global.u32 	%r56, [%rd12];
	add.s64 	%rd53, %rd3, %rd49;
	ld.global.u32 	%r57, [%rd53];
	add.s32 	%r14, %r57, 1;
	setp.le.s32 	%p11, %r56, %r14;
	@%p11 bra 	$L__BB0_17;
	st.global.u32 	[%rd12], %r14;
	ld.global.u32 	%r58, [%rd8];
	mul.wide.s32 	%rd54, %r58, 4;
	add.s64 	%rd55, %rd1, %rd54;
	mov.b32 	%r59, 1;
	st.global.u32 	[%rd55], %r59;
	ld.global.u32 	%r64, [%rd6];
$L__BB0_17:
	st.global.u32 	[%rd5], %r64;
	mov.b32 	%r60, 0;
	st.global.u32 	[%rd6], %r60;
	add.s32 	%r61, %r61, 4;
	bra.uni 	$L__BB0_4;
$L__BB0_18:
	ret;

}


// ===== COMPILED SASS (sm_100) =====

	.target	sm_100

	.elftype	@"ET_EXEC"


//--------------------- .note.nv.tkinfo           --------------------------
	.section	.note.nv.tkinfo,"",@"SHT_NOTE"
	.sectionflags	@"SHF_NOTE_NV_TKINFO"
	.tkinfo
        /*0018*/ 	.word	0x00000002
        /*0030*/ 	.string	""
        /*0030*/ 	.string	"ptxas"
        /*0030*/ 	.string	"Cuda compilation tools, release 13.0, V13.0.88"
        /*0030*/ 	.string	"Build cuda_13.0.r13.0/compiler.36424714_0"
        /*0030*/ 	.string	"-arch sm_100 -m 64 "



//--------------------- .note.nv.cuinfo           --------------------------
	.section	.note.nv.cuinfo,"",@"SHT_NOTE"
	.sectionflags	@"SHF_NOTE_NV_CUINFO"
        /*0018*/ 	.short	0x0002
        /*001a*/ 	.short	0x0064
        /*001c*/ 	.short	0x0082
	.zero		2


//--------------------- .nv.info                  --------------------------
	.section	.nv.info,"",@"SHT_CUDA_INFO"
	.align	4


	//----- nvinfo : EIATTR_REGCOUNT
	.align		4
        /*0000*/ 	.byte	0x04, 0x2f
        /*0002*/ 	.short	(.L_1 - .L_0)
	.align		4
.L_0:
        /*0004*/ 	.word	index@(_Z9bf_2flagsPiS_S_S_S_S_S_i)
        /*0008*/ 	.word	0x00000020


	//----- nvinfo : EIATTR_FRAME_SIZE
	.align		4
.L_1:
        /*000c*/ 	.byte	0x04, 0x11
        /*000e*/ 	.short	(.L_3 - .L_2)
	.align		4
.L_2:
        /*0010*/ 	.word	index@(_Z9bf_2flagsPiS_S_S_S_S_S_i)
        /*0014*/ 	.word	0x00000000


	//----- nvinfo : EIATTR_MIN_STACK_SIZE
	.align		4
.L_3:
        /*0018*/ 	.byte	0x04, 0x12
        /*001a*/ 	.short	(.L_5 - .L_4)
	.align		4
.L_4:
        /*001c*/ 	.word	index@(_Z9bf_2flagsPiS_S_S_S_S_S_i)
        /*0020*/ 	.word	0x00000000
.L_5:


//--------------------- .nv.compat                --------------------------
	.section	.nv.compat,"",@"SHT_CUDA_COMPAT_INFO"
	.align	4
        /*0000*/ 	.byte	0x02, 0x09, 0x00, 0x00, 0x02, 0x02, 0x01, 0x00, 0x02, 0x05, 0x05, 0x00, 0x03, 0x07, 0x01, 0x01
        /*0010*/ 	.byte	0x02, 0x03, 0x00, 0x00, 0x02, 0x06, 0x01, 0x00, 0x04, 0x0b, 0x08, 0x00, 0x09, 0x00, 0x00, 0x00
        /*0020*/ 	.byte	0x00, 0x00, 0x00, 0x00


//--------------------- .nv.info._Z9bf_2flagsPiS_S_S_S_S_S_i --------------------------
	.section	.nv.info._Z9bf_2flagsPiS_S_S_S_S_S_i,"",@"SHT_CUDA_INFO"
	.sectionflags	@""
	.align	4


	//----- nvinfo : EIATTR_CUDA_API_VERSION
	.align		4
        /*0000*/ 	.byte	0x04, 0x37
        /*0002*/ 	.short	(.L_7 - .L_6)
.L_6:
        /*0004*/ 	.word	0x00000082


	//----- nvinfo : EIATTR_KPARAM_INFO
	.align		4
.L_7:
        /*0008*/ 	.byte	0x04, 0x17
        /*000a*/ 	.short	(.L_9 - .L_8)
.L_8:
        /*000c*/ 	.word	0x00000000
        /*0010*/ 	.short	0x0007
        /*0012*/ 	.short	0x0038
        /*0014*/ 	.byte	0x00, 0xf0, 0x11, 0x00


	//----- nvinfo : EIATTR_KPARAM_INFO
	.align		4
.L_9:
        /*0018*/ 	.byte	0x04, 0x17
        /*001a*/ 	.short	(.L_11 - .L_10)
.L_10:
        /*001c*/ 	.word	0x00000000
        /*0020*/ 	.short	0x0006
        /*0022*/ 	.short	0x0030
        /*0024*/ 	.byte	0x00, 0xf5, 0x21, 0x00


	//----- nvinfo : EIATTR_KPARAM_INFO
	.align		4
.L_11:
        /*0028*/ 	.byte	0x04, 0x17
        /*002a*/ 	.short	(.L_13 - .L_12)
.L_12:
        /*002c*/ 	.word	0x00000000
        /*0030*/ 	.short	0x0005
        /*0032*/ 	.short	0x0028
        /*0034*/ 	.byte	0x00, 0xf5, 0x21, 0x00


	//----- nvinfo : EIATTR_KPARAM_INFO
	.align		4
.L_13:
        /*0038*/ 	.byte	0x04, 0x17
        /*003a*/ 	.short	(.L_15 - .L_14)
.L_14:
        /*003c*/ 	.word	0x00000000
        /*0040*/ 	.short	0x0004
        /*0042*/ 	.short	0x0020
        /*0044*/ 	.byte	0x00, 0xf5, 0x21, 0x00


	//----- nvinfo : EIATTR_KPARAM_INFO
	.align		4
.L_15:
        /*0048*/ 	.byte	0x04, 0x17
        /*004a*/ 	.short	(.L_17 - .L_16)
.L_16:
        /*004c*/ 	.word	0x00000000
        /*0050*/ 	.short	0x0003
        /*0052*/ 	.short	0x0018
        /*0054*/ 	.byte	0x00, 0xf5, 0x21, 0x00


	//----- nvinfo : EIATTR_KPARAM_INFO
	.align		4
.L_17:
        /*0058*/ 	.byte	0x04, 0x17
        /*005a*/ 	.short	(.L_19 - .L_18)
.L_18:
        /*005c*/ 	.word	0x00000000
        /*0060*/ 	.short	0x0002
        /*0062*/ 	.short	0x0010
        /*0064*/ 	.byte	0x00, 0xf5, 0x21, 0x00


	//----- nvinfo : EIATTR_KPARAM_INFO
	.align		4
.L_19:
        /*0068*/ 	.byte	0x04, 0x17
        /*006a*/ 	.short	(.L_21 - .L_20)
.L_20:
        /*006c*/ 	.word	0x00000000
        /*0070*/ 	.short	0x0001
        /*0072*/ 	.short	0x0008
        /*0074*/ 	.byte	0x00, 0xf5, 0x21, 0x00


	//----- nvinfo : EIATTR_KPARAM_INFO
	.align		4
.L_21:
        /*0078*/ 	.byte	0x04, 0x17
        /*007a*/ 	.short	(.L_23 - .L_22)
.L_22:
        /*007c*/ 	.word	0x00000000
        /*0080*/ 	.short	0x0000
        /*0082*/ 	.short	0x0000
        /*0084*/ 	.byte	0x00, 0xf5, 0x21, 0x00


	//----- nvinfo : EIATTR_SPARSE_MMA_MASK
	.align		4
.L_23:
        /*0088*/ 	.byte	0x03, 0x50
        /*008a*/ 	.short	0x0000


	//----- nvinfo : EIATTR_MAXREG_COUNT
	.align		4
        /*008c*/ 	.byte	0x03, 0x1b
        /*008e*/ 	.short	0x00ff


	//----- nvinfo : EIATTR_MERCURY_ISA_VERSION
	.align		4
        /*0090*/ 	.byte	0x03, 0x5f
        /*0092*/ 	.short	0x0101


	//----- nvinfo : EIATTR_VRC_CTA_INIT_COUNT
	.align		4
        /*0094*/ 	.byte	0x02, 0x4a
	.zero		1
	.zero		1


	//----- nvinfo : EIATTR_EXIT_INSTR_OFFSETS
	.align		4
        /*0098*/ 	.byte	0x04, 0x1c
        /*009a*/ 	.short	(.L_25 - .L_24)


	//   ....[0]....
.L_24:
        /*009c*/ 	.word	0x000000a0


	//   ....[1]....
        /*00a0*/ 	.word	0x000003b0


	//----- nvinfo : EIATTR_CRS_STACK_SIZE
	.align		4
.L_25:
        /*00a4*/ 	.byte	0x04, 0x1e
        /*00a6*/ 	.short	(.L_27 - .L_26)
.L_26:
        /*00a8*/ 	.word	0x00000000


	//----- nvinfo : EIATTR_CBANK_PARAM_SIZE
	.align		4
.L_27:
        /*00ac*/ 	.byte	0x03, 0x19
        /*00ae*/ 	.short	0x003c


	//----- nvinfo : EIATTR_PARAM_CBANK
	.align		4
        /*00b0*/ 	.byte	0x04, 0x0a
        /*00b2*/ 	.short	(.L_29 - .L_28)
	.align		4
.L_28:
        /*00b4*/ 	.word	index@(.nv.constant0._Z9bf_2flagsPiS_S_S_S_S_S_i)
        /*00b8*/ 	.short	0x0380
        /*00ba*/ 	.short	0x003c


	//----- nvinfo : EIATTR_SW_WAR
	.align		4
.L_29:
        /*00bc*/ 	.byte	0x04, 0x36
        /*00be*/ 	.short	(.L_31 - .L_30)
.L_30:
        /*00c0*/ 	.word	0x00000008
.L_31:


//--------------------- .nv.callgraph             --------------------------
	.section	.nv.callgraph,"",@"SHT_CUDA_CALLGRAPH"
	.align	4
	.sectionentsize	8
	.align		4
        /*0000*/ 	.word	0x00000000
	.align		4
        /*0004*/ 	.word	0xffffffff
	.align		4
        /*0008*/ 	.word	0x00000000
	.align		4
        /*000c*/ 	.word	0xfffffffe
	.align		4
        /*0010*/ 	.word	0x00000000
	.align		4
        /*0014*/ 	.word	0xfffffffd
	.align		4
        /*0018*/ 	.word	0x00000000
	.align		4
        /*001c*/ 	.word	0xfffffffc


//--------------------- .text._Z9bf_2flagsPiS_S_S_S_S_S_i --------------------------
	.section	.text._Z9bf_2flagsPiS_S_S_S_S_S_i,"ax",@progbits
	.align	128
        .global         _Z9bf_2flagsPiS_S_S_S_S_S_i
        .type           _Z9bf_2flagsPiS_S_S_S_S_S_i,@function
        .size           _Z9bf_2flagsPiS_S_S_S_S_S_i,(.L_x_10 - _Z9bf_2flagsPiS_S_S_S_S_S_i)
        .other          _Z9bf_2flagsPiS_S_S_S_S_S_i,@"STO_CUDA_ENTRY STV_DEFAULT"
_Z9bf_2flagsPiS_S_S_S_S_S_i:
.text._Z9bf_2flagsPiS_S_S_S_S_S_i:
[----:B------:R-:W-:Y:S01]  /*0000*/  LDC R1, c[0x0][0x37c] ;  /* 0x0000df00ff017b82 */ /* 0x000fe20000000800 */
[----:B------:R-:W0:Y:S07]  /*0010*/  S2R R14, SR_TID.X ;  /* 0x00000000000e7919 */ /* 0x000e2e0000002100 */
[----:B------:R-:W0:Y:S01]  /*0020*/  S2UR UR6, SR_CTAID.X ;  /* 0x00000000000679c3 */ /* 0x000e220000002500 */
[----:B------:R-:W1:Y:S07]  /*0030*/  LDCU.64 UR4, c[0x0][0x358] ;  /* 0x00006b00ff0477ac */ /* 0x000e6e0008000a00 */
[----:B------:R-:W0:Y:S08]  /*0040*/  LDC R5, c[0x0][0x3b8] ;  /* 0x0000ee00ff057b82 */ /* 0x000e300000000800 */
[----:B------:R-:W2:Y:S01]  /*0050*/  LDC.64 R2, c[0x0][0x3a0] ;  /* 0x0000e800ff027b82 */ /* 0x000ea20000000a00 */
[----:B0-----:R-:W-:-:S04]  /*0060*/  IMAD R14, R5, UR6, R14 ;  /* 0x00000006050e7c24 */ /* 0x001fc8000f8e020e */
[----:B--2---:R-:W-:-:S06]  /*0070*/  IMAD.WIDE R2, R14, 0x4, R2 ;  /* 0x000000040e027825 */ /* 0x004fcc00078e0202 */
[----:B-1----:R-:W2:Y:S02]  /*0080*/  LDG.E R2, desc[UR4][R2.64] ;  /* 0x0000000402027981 */ /* 0x002ea4000c1e1900 */
[----:B--2---:R-:W-:-:S13]  /*0090*/  ISETP.NE.AND P0, PT, R2, 0x1, PT ;  /* 0x000000010200780c */ /* 0x004fda0003f05270 */
[----:B------:R-:W-:Y:S05]  /*00a0*/  @P0 EXIT ;  /* 0x000000000000094d */ /* 0x000fea0003800000 */
[----:B------:R-:W0:Y:S01]  /*00b0*/  LDC.64 R16, c[0x0][0x380] ;  /* 0x0000e000ff107b82 */ /* 0x000e220000000a00 */
[----:B------:R-:W-:-:S07]  /*00c0*/  MOV R9, 0xfde8 ;  /* 0x0000fde800097802 */ /* 0x000fce0000000f00 */
[----:B------:R-:W1:Y:S08]  /*00d0*/  LDC.64 R2, c[0x0][0x390] ;  /* 0x0000e400ff027b82 */ /* 0x000e700000000a00 */
[----:B------:R-:W2:Y:S08]  /*00e0*/  LDC.64 R4, c[0x0][0x398] ;  /* 0x0000e600ff047b82 */ /* 0x000eb00000000a00 */
[----:B------:R-:W3:Y:S01]  /*00f0*/  LDC.64 R18, c[0x0][0x388] ;  /* 0x0000e200ff127b82 */ /* 0x000ee20000000a00 */
[----:B0-----:R-:W-:-:S05]  /*0100*/  IMAD.WIDE R16, R14, 0x4, R16 ;  /* 0x000000040e107825 */ /* 0x001fca00078e0210 */
[----:B------:R0:W-:Y:S01]  /*0110*/  STG.E desc[UR4][R16.64], R9 ;  /* 0x0000000910007986 */ /* 0x0001e2000c101904 */
[C---:B-1----:R-:W-:Y:S01]  /*0120*/  IMAD.WIDE R2, R14.reuse, 0x4, R2 ;  /* 0x000000040e027825 */ /* 0x042fe200078e0202 */
[----:B------:R-:W1:Y:S04]  /*0130*/  LDC.64 R12, c[0x0][0x3a8] ;  /* 0x0000ea00ff0c7b82 */ /* 0x000e680000000a00 */
[----:B------:R4:W-:Y:S01]  /*0140*/  STG.E desc[UR4][R2.64], RZ ;  /* 0x000000ff02007986 */ /* 0x0009e2000c101904 */
[----:B--2---:R-:W-:-:S03]  /*0150*/  IMAD.WIDE R4, R14, 0x4, R4 ;  /* 0x000000040e047825 */ /* 0x004fc600078e0204 */
[----:B------:R-:W2:Y:S02]  /*0160*/  LDC.64 R20, c[0x0][0x3b0] ;  /* 0x0000ec00ff147b82 */ /* 0x000ea40000000a00 */
[----:B------:R4:W-:Y:S04]  /*0170*/  STG.E desc[UR4][R4.64], RZ ;  /* 0x000000ff04007986 */ /* 0x0009e8000c101904 */
[----:B---3--:R-:W3:Y:S02]  /*0180*/  LDG.E R19, desc[UR4][R18.64] ;  /* 0x0000000412137981 */ /* 0x008ee4000c1e1900 */
[----:B------:R-:W2:Y:S01]  /*0190*/  LDC.64 R6, c[0x0][0x380] ;  /* 0x0000e000ff067b82 */ /* 0x000ea20000000a00 */
[----:B------:R-:W-:Y:S02]  /*01a0*/  HFMA2 R0, -RZ, RZ, 0, 0 ;  /* 0x00000000ff007431 */ /* 0x000fe400000001ff */
[----:B-1----:R-:W-:-:S05]  /*01b0*/  IMAD.WIDE R12, R14, 0x4, R12 ;  /* 0x000000040e0c7825 */ /* 0x002fca00078e020c */
[----:B0-----:R-:W0:Y:S08]  /*01c0*/  LDC.64 R8, c[0x0][0x390] ;  /* 0x0000e400ff087b82 */ /* 0x001e300000000a00 */
[----:B------:R-:W1:Y:S01]  /*01d0*/  LDC.64 R10, c[0x0][0x398] ;  /* 0x0000e600ff0a7b82 */ /* 0x000e620000000a00 */
[C---:B---3--:R-:W-:Y:S01]  /*01e0*/  ISETP.NE.AND P0, PT, R14.reuse, R19, PT ;  /* 0x000000130e00720c */ /* 0x048fe20003f05270 */
[----:B--2---:R-:W-:-:S12]  /*01f0*/  IMAD.WIDE R14, R14, 0x4, R20 ;  /* 0x000000040e0e7825 */ /* 0x004fd800078e0214 */
[----:B------:R-:W-:Y:S01]  /*0200*/  @!P0 MOV R23, 0x1 ;  /* 0x0000000100178802 */ /* 0x000fe20000000f00 */
[----:B------:R4:W-:Y:S04]  /*0210*/  @!P0 STG.E desc[UR4][R16.64], RZ ;  /* 0x000000ff10008986 */ /* 0x0009e8000c101904 */
[----:B01----:R4:W-:Y:S02]  /*0220*/  @!P0 STG.E desc[UR4][R2.64], R23 ;  /* 0x0000001702008986 */ /* 0x0039e4000c101904 */
.L_x_8:
[----:B0-----:R-:W4:Y:S02]  /*0230*/  LDG.E R19, desc[UR4][R12.64] ;  /* 0x000000040c137981 */ /* 0x001f24000c1e1900 */
[----:B----4-:R-:W-:-:S06]  /*0240*/  IMAD.WIDE R16, R19, 0x4, R8 ;  /* 0x0000000413107825 */ /* 0x010fcc00078e0208 */
[----:B------:R-:W2:Y:S01]  /*0250*/  LDG.E R16, desc[UR4][R16.64] ;  /* 0x0000000410107981 */ /* 0x000ea2000c1e1900 */
[----:B------:R-:W-:Y:S01]  /*0260*/  BSSY.RECONVERGENT B0, `(.L_x_0) ;  /* 0x0000010000007945 */ /* 0x000fe20003800200 */
[----:B--2---:R-:W-:-:S13]  /*0270*/  ISETP.NE.AND P0, PT, R16, 0x1, PT ;  /* 0x000000011000780c */ /* 0x004fda0003f05270 */
[----:B-1----:R-:W-:Y:S05]  /*0280*/  @P0 BRA `(.L_x_1) ;  /* 0x0000000000340947 */ /* 0x002fea0003800000 */
[----:B------:R-:W2:Y:S01]  /*0290*/  LDG.E R17, desc[UR4][R14.64] ;  /* 0x000000040e117981 */ /* 0x000ea2000c1e1900 */
[----:B------:R-:W-:-:S06]  /*02a0*/  IMAD.WIDE R18, R19, 0x4, R6 ;  /* 0x0000000413127825 */ /* 0x000fcc00078e0206 */
[----:B------:R-:W3:Y:S01]  /*02b0*/  LDG.E R18, desc[UR4][R18.64] ;  /* 0x0000000412127981 */ /* 0x000ee2000c1e1900 */
[----:B--2---:R-:W-:-:S05]  /*02c0*/  IMAD.WIDE R16, R17, 0x4, R6 ;  /* 0x0000000411107825 */ /* 0x004fca00078e0206 */
[----:B------:R-:W2:Y:S01]  /*02d0*/  LDG.E R20, desc[UR4][R16.64] ;  /* 0x0000000410147981 */ /* 0x000ea2000c1e1900 */
[----:B---3--:R-:W-:-:S04]  /*02e0*/  IADD3 R23, PT, PT, R18, 0x1, RZ ;  /* 0x0000000112177810 */ /* 0x008fc80007ffe0ff */
[----:B--2---:R-:W-:-:S13]  /*02f0*/  ISETP.GT.AND P0, PT, R20, R23, PT ;  /* 0x000000171400720c */ /* 0x004fda0003f04270 */
[----:B------:R0:W-:Y:S01]  /*0300*/  @P0 STG.E desc[UR4][R16.64], R23 ;  /* 0x0000001710000986 */ /* 0x0001e2000c101904 */
[----:B------:R-:W1:Y:S03]  /*0310*/  @P0 LDC.64 R20, c[0x0][0x398] ;  /* 0x0000e600ff140b82 */ /* 0x000e660000000a00 */
[----:B------:R-:W1:Y:S01]  /*0320*/  @P0 LDG.E R25, desc[UR4][R14.64] ;  /* 0x000000040e190981 */ /* 0x000e62000c1e1900 */
[----:B------:R-:W-:Y:S01]  /*0330*/  @P0 MOV R27, 0x1 ;  /* 0x00000001001b0802 */ /* 0x000fe20000000f00 */
[----:B-1----:R-:W-:-:S05]  /*0340*/  @P0 IMAD.WIDE R20, R25, 0x4, R20 ;  /* 0x0000000419140825 */ /* 0x002fca00078e0214 */
[----:B------:R0:W-:Y:S02]  /*0350*/  @P0 STG.E desc[UR4][R20.64], R27 ;  /* 0x0000001b14000986 */ /* 0x0001e4000c101904 */
.L_x_1:
[----:B------:R-:W-:Y:S05]  /*0360*/  BSYNC.RECONVERGENT B0 ;  /* 0x0000000000007941 */ /* 0x000fea0003800200 */
.L_x_0:
[----:B0-----:R-:W2:Y:S01]  /*0370*/  LDG.E R17, desc[UR4][R4.64] ;  /* 0x0000000404117981 */ /* 0x001ea2000c1e1900 */
[----:B------:R-:W-:-:S03]  /*0380*/  ISETP.NE.AND P0, PT, R0, 0x19508, PT ;  /* 0x000195080000780c */ /* 0x000fc60003f05270 */
[----:B--2---:R0:W-:Y:S04]  /*0390*/  STG.E desc[UR4][R2.64], R17 ;  /* 0x0000001102007986 */ /* 0x0041e8000c101904 */
[----:B------:R0:W-:Y:S06]  /*03a0*/  STG.E desc[UR4][R4.64], RZ ;  /* 0x000000ff04007986 */ /* 0x0001ec000c101904 */
[----:B------:R-:W-:Y:S05]  /*03b0*/  @!P0 EXIT ;  /* 0x000000000000894d */ /* 0x000fea0003800000 */
[----:B------:R-:W2:Y:S02]  /*03c0*/  LDG.E R21, desc[UR4][R12.64] ;  /* 0x000000040c157981 */ /* 0x000ea4000c1e1900 */
[----:B--2---:R-:W-:-:S06]  /*03d0*/  IMAD.WIDE R18, R21, 0x4, R8 ;  /* 0x0000000415127825 */ /* 0x004fcc00078e0208 */
[----:B------:R-:W2:Y:S01]  /*03e0*/  LDG.E R18, desc[UR4][R18.64] ;  /* 0x0000000412127981 */ /* 0x000ea2000c1e1900 */
[----:B------:R-:W-:Y:S01]  /*03f0*/  BSSY.RECONVERGENT B0, `(.L_x_2) ;  /* 0x0000012000007945 */ /* 0x000fe20003800200 */
[----:B0-----:R-:W-:Y:S01]  /*0400*/  HFMA2 R17, -RZ, RZ, 0, 0 ;  /* 0x00000000ff117431 */ /* 0x001fe200000001ff */
[----:B--2---:R-:W-:-:S13]  /*0410*/  ISETP.NE.AND P0, PT, R18, 0x1, PT ;  /* 0x000000011200780c */ /* 0x004fda0003f05270 */
[----:B------:R-:W-:Y:S05]  /*0420*/  @P0 BRA `(.L_x_3) ;  /* 0x0000000000380947 */ /* 0x000fea0003800000 */
        /* <DEDUP_REMOVED lines=12> */
[----:B------:R0:W-:Y:S04]  /*04f0*/  @P0 STG.E desc[UR4][R22.64], R29 ;  /* 0x0000001d16000986 */ /* 0x0001e8000c101904 */
[----:B------:R0:W5:Y:S02]  /*0500*/  @P0 LDG.E R17, desc[UR4][R4.64] ;  /* 0x0000000404110981 */ /* 0x000164000c1e1900 */
.L_x_3:
[----:B------:R-:W-:Y:S05]  /*0510*/  BSYNC.RECONVERGENT B0 ;  /* 0x0000000000007941 */ /* 0x000fea0003800200 */
.L_x_2:
[----:B-----5:R1:W-:Y:S04]  /*0520*/  STG.E desc[UR4][R2.64], R17 ;  /* 0x0000001102007986 */ /* 0x0203e8000c101904 */
[----:B------:R1:W-:Y:S04]  /*0530*/  STG.E desc[UR4][R4.64], RZ ;  /* 0x000000ff04007986 */ /* 0x0003e8000c101904 */
[----:B0-----:R-:W2:Y:S02]  /*0540*/  LDG.E R23, desc[UR4][R12.64] ;  /* 0x000000040c177981 */ /* 0x001ea4000c1e1900 */
[----:B--2---:R-:W-:-:S06]  /*0550*/  IMAD.WIDE R20, R23, 0x4, R8 ;  /* 0x0000000417147825 */ /* 0x004fcc00078e0208 */
[----:B------:R-:W2:Y:S01]  /*0560*/  LDG.E R20, desc[UR4][R20.64] ;  /* 0x0000000414147981 */ /* 0x000ea2000c1e1900 */
[----:B------:R-:W-:Y:S01]  /*0570*/  BSSY.RECONVERGENT B0, `(.L_x_4) ;  /* 0x0000012000007945 */ /* 0x000fe20003800200 */
[----:B------:R-:W-:Y:S02]  /*0580*/  MOV R19, RZ ;  /* 0x000000ff00137202 */ /* 0x000fe40000000f00 */
        /* <DEDUP_REMOVED lines=16> */
.L_x_5:
[----:B------:R-:W-:Y:S05]  /*0690*/  BSYNC.RECONVERGENT B0 ;  /* 0x0000000000007941 */ /* 0x000fea0003800200 */
.L_x_4:
[----:B-----5:R1:W-:Y:S04]  /*06a0*/  STG.E desc[UR4][R2.64], R19 ;  /* 0x0000001302007986 */ /* 0x0203e8000c101904 */
[----:B------:R1:W-:Y:S04]  /*06b0*/  STG.E desc[UR4][R4.64], RZ ;  /* 0x000000ff04007986 */ /* 0x0003e8000c101904 */
[----:B------:R-:W0:Y:S02]  /*06c0*/  LDG.E R21, desc[UR4][R12.64] ;  /* 0x000000040c157981 */ /* 0x000e24000c1e1900 */
[----:B0-----:R-:W-:-:S06]  /*06d0*/  IMAD.WIDE R16, R21, 0x4, R8 ;  /* 0x0000000415107825 */ /* 0x001fcc00078e0208 */
[----:B------:R-:W2:Y:S01]  /*06e0*/  LDG.E R16, desc[UR4][R16.64] ;  /* 0x0000000410107981 */ /* 0x000ea2000c1e1900 */
[----:B------:R-:W-:Y:S01]  /*06f0*/  BSSY.RECONVERGENT B0, `(.L_x_6) ;  /* 0x0000012000007945 */ /* 0x000fe20003800200 */
[----:B------:R-:W-:Y:S01]  /*0700*/  HFMA2 R23, -RZ, RZ, 0, 0 ;  /* 0x00000000ff177431 */ /* 0x000fe200000001ff */
        /* <DEDUP_REMOVED lines=9> */
[----:B------:R-:W-:Y:S05]  /*07a0*/  @!P0 BRA `(.L_x_7) ;  /* 0x0000000000188947 */ /* 0x000fea0003800000 */
[----:B------:R0:W-:Y:S04]  /*07b0*/  STG.E desc[UR4][R16.64], R21 ;  /* 0x0000001510007986 */ /* 0x0001e8000c101904 */
[----:B------:R-:W2:Y:S01]  /*07c0*/  LDG.E R19, desc[UR4][R14.64] ;  /* 0x000000040e137981 */ /* 0x000ea2000c1e1900 */
[----:B------:R-:W-:Y:S01]  /*07d0*/  MOV R25, 0x1 ;  /* 0x0000000100197802 */ /* 0x000fe20000000f00 */
[----:B--2---:R-:W-:-:S05]  /*07e0*/  IMAD.WIDE R18, R19, 0x4, R10 ;  /* 0x0000000413127825 */ /* 0x004fca00078e020a */
[----:B------:R0:W-:Y:S04]  /*07f0*/  STG.E desc[UR4][R18.64], R25 ;  /* 0x0000001912007986 */ /* 0x0001e8000c101904 */
[----:B------:R0:W5:Y:S02]  /*0800*/  LDG.E R23, desc[UR4][R4.64] ;  /* 0x0000000404177981 */ /* 0x000164000c1e1900 */
.L_x_7:
[----:B------:R-:W-:Y:S05]  /*0810*/  BSYNC.RECONVERGENT B0 ;  /* 0x0000000000007941 */ /* 0x000fea0003800200 */
.L_x_6:
[----:B-----5:R1:W-:Y:S01]  /*0820*/  STG.E desc[UR4][R2.64], R23 ;  /* 0x0000001702007986 */ /* 0x0203e2000c101904 */
[----:B------:R-:W-:-:S03]  /*0830*/  IADD3 R0, PT, PT, R0, 0x4, RZ ;  /* 0x0000000400007810 */ /* 0x000fc60007ffe0ff */
[----:B------:R1:W-:Y:S01]  /*0840*/  STG.E desc[UR4][R4.64], RZ ;  /* 0x000000ff04007986 */ /* 0x0003e2000c101904 */
[----:B------:R-:W-:Y:S05]  /*0850*/  BRA `(.L_x_8) ;  /* 0xfffffff800747947 */ /* 0x000fea000383ffff */
.L_x_9:
[----:B------:R-:W-:-:S00]  /*0860*/  BRA `(.L_x_9) ;  /* 0xfffffffc00fc7947 */ /* 0x000fc0000383ffff */
[----:B------:R-:W-:-:S00]  /*0870*/  NOP ;  /* 0x0000000000007918 */ /* 0x000fc00000000000 */
        /* <DEDUP_REMOVED lines=8> */
.L_x_10:


//--------------------- .nv.shared.reserved.0     --------------------------
	.section	.nv.shared.reserved.0,"aw",@nobits
	.weak		__nv_reservedSMEM_offset_0_alias
	.size		__nv_reservedSMEM_offset_0_alias, 0, 64
	.other		__nv_reservedSMEM_offset_0_alias,@"STO_CUDA_RESERVED_SHARED STV_DEFAULT"
__nv_reservedSMEM_offset_0_alias:
	.zero		0
	.zero		64


//--------------------- .nv.constant0._Z9bf_2flagsPiS_S_S_S_S_S_i --------------------------
	.section	.nv.constant0._Z9bf_2flagsPiS_S_S_S_S_S_i,"a",@progbits
	.sectionflags	@""
	.align	4
.nv.constant0._Z9bf_2flagsPiS_S_S_S_S_S_i:
	.zero		956


//--------------------- SYMBOLS --------------------------

	.type		.nv.reservedSmem.offset0,@object
	.size		.nv.reservedSmem.offset0,0x4
